	.headerflags	@"EF_CUDA_TEXMODE_UNIFIED EF_CUDA_64BIT_ADDRESS EF_CUDA_ACCELERATORS EF_CUDA_SM90 EF_CUDA_VIRTUAL_SM(EF_CUDA_SM90)"
	.elftype	@"ET_EXEC"


//--------------------- .nv.info                  --------------------------
	.section	.nv.info,"",@"SHT_CUDA_INFO"
	.align	4


	//----- nvinfo : EIATTR_REGCOUNT
	.align		4
        /*0000*/ 	.byte	0x04, 0x2f
        /*0002*/ 	.short	(.L_1 - .L_0)
	.align		4
.L_0:
        /*0004*/ 	.word	index@(triton_poi_fused_5)
        /*0008*/ 	.word	0x0000001a


	//----- nvinfo : EIATTR_MIN_STACK_SIZE
	.align		4
.L_1:
        /*000c*/ 	.byte	0x04, 0x12
        /*000e*/ 	.short	(.L_3 - .L_2)
	.align		4
.L_2:
        /*0010*/ 	.word	index@(triton_poi_fused_5)
        /*0014*/ 	.word	0x00000000


	//----- nvinfo : EIATTR_FRAME_SIZE
	.align		4
.L_3:
        /*0018*/ 	.byte	0x04, 0x11
        /*001a*/ 	.short	(.L_5 - .L_4)
	.align		4
.L_4:
        /*001c*/ 	.word	index@(triton_poi_fused_5)
        /*0020*/ 	.word	0x00000000


	//----- nvinfo : EIATTR_MIN_STACK_SIZE
	.align		4
.L_5:
        /*0024*/ 	.byte	0x04, 0x12
        /*0026*/ 	.short	(.L_7 - .L_6)
	.align		4
.L_6:
        /*0028*/ 	.word	index@(triton_poi_fused_5)
        /*002c*/ 	.word	0x00000000
.L_7:


//--------------------- .nv.info.triton_poi_fused_5 --------------------------
	.section	.nv.info.triton_poi_fused_5,"",@"SHT_CUDA_INFO"
	.sectionflags	@""
	.align	4


	//----- nvinfo : EIATTR_CUDA_API_VERSION
	.align		4
        /*0000*/ 	.byte	0x04, 0x37
        /*0002*/ 	.short	(.L_9 - .L_8)
.L_8:
        /*0004*/ 	.word	0x0000007c


	//----- nvinfo : EIATTR_KPARAM_INFO
	.align		4
.L_9:
        /*0008*/ 	.byte	0x04, 0x17
        /*000a*/ 	.short	(.L_11 - .L_10)
.L_10:
        /*000c*/ 	.word	0x00000000
        /*0010*/ 	.short	0x0003
        /*0012*/ 	.short	0x0014
        /*0014*/ 	.byte	0x00, 0xf0, 0x11, 0x00


	//----- nvinfo : EIATTR_KPARAM_INFO
	.align		4
.L_11:
        /*0018*/ 	.byte	0x04, 0x17
        /*001a*/ 	.short	(.L_13 - .L_12)
.L_12:
        /*001c*/ 	.word	0x00000000
        /*0020*/ 	.short	0x0002
        /*0022*/ 	.short	0x0010
        /*0024*/ 	.byte	0x00, 0xf0, 0x11, 0x00


	//----- nvinfo : EIATTR_KPARAM_INFO
	.align		4
.L_13:
        /*0028*/ 	.byte	0x04, 0x17
        /*002a*/ 	.short	(.L_15 - .L_14)
.L_14:
        /*002c*/ 	.word	0x00000000
        /*0030*/ 	.short	0x0001
        /*0032*/ 	.short	0x0008
        /*0034*/ 	.byte	0x00, 0xf4, 0x21, 0x00


	//----- nvinfo : EIATTR_KPARAM_INFO
	.align		4
.L_15:
        /*0038*/ 	.byte	0x04, 0x17
        /*003a*/ 	.short	(.L_17 - .L_16)
.L_16:
        /*003c*/ 	.word	0x00000000
        /*0040*/ 	.short	0x0000
        /*0042*/ 	.short	0x0000
        /*0044*/ 	.byte	0x00, 0xf4, 0x21, 0x00


	//----- nvinfo : EIATTR_SPARSE_MMA_MASK
	.align		4
.L_17:
        /*0048*/ 	.byte	0x03, 0x50
        /*004a*/ 	.short	0x0000


	//----- nvinfo : EIATTR_MAXREG_COUNT
	.align		4
        /*004c*/ 	.byte	0x03, 0x1b
        /*004e*/ 	.short	0x00ff


	//----- nvinfo : EIATTR_EXIT_INSTR_OFFSETS
	.align		4
        /*0050*/ 	.byte	0x04, 0x1c
        /*0052*/ 	.short	(.L_19 - .L_18)


	//   ....[0]....
.L_18:
        /*0054*/ 	.word	0x000004e0


	//   ....[1]....
        /*0058*/ 	.word	0x00000530


	//----- nvinfo : EIATTR_REQNTID
	.align		4
.L_19:
        /*005c*/ 	.byte	0x04, 0x10
        /*005e*/ 	.short	(.L_21 - .L_20)
.L_20:
        /*0060*/ 	.word	0x00000080
        /*0064*/ 	.word	0x00000001
        /*0068*/ 	.word	0x00000001


	//----- nvinfo : EIATTR_CBANK_PARAM_SIZE
	.align		4
.L_21:
        /*006c*/ 	.byte	0x03, 0x19
        /*006e*/ 	.short	0x0018


	//----- nvinfo : EIATTR_PARAM_CBANK
	.align		4
        /*0070*/ 	.byte	0x04, 0x0a
        /*0072*/ 	.short	(.L_23 - .L_22)
	.align		4
.L_22:
        /*0074*/ 	.word	index@(.nv.constant0.triton_poi_fused_5)
        /*0078*/ 	.short	0x0210
        /*007a*/ 	.short	0x0018


	//----- nvinfo : EIATTR_SW_WAR
	.align		4
.L_23:
        /*007c*/ 	.byte	0x04, 0x36
        /*007e*/ 	.short	(.L_25 - .L_24)
.L_24:
        /*0080*/ 	.word	0x00000008
.L_25:


//--------------------- .nv.callgraph             --------------------------
	.section	.nv.callgraph,"",@"SHT_CUDA_CALLGRAPH"
	.align	4
	.sectionentsize	8
	.align		4
        /*0000*/ 	.word	0x00000000
	.align		4
        /*0004*/ 	.word	0xffffffff
	.align		4
        /*0008*/ 	.word	0x00000000
	.align		4
        /*000c*/ 	.word	0xfffffffe
	.align		4
        /*0010*/ 	.word	0x00000000
	.align		4
        /*0014*/ 	.word	0xfffffffd
	.align		4
        /*0018*/ 	.word	0x00000000
	.align		4
        /*001c*/ 	.word	0xfffffffc


//--------------------- .text.triton_poi_fused_5  --------------------------
	.section	.text.triton_poi_fused_5,"ax",@progbits
	.sectionflags	@"SHF_BARRIERS=1"
	.align	128
        .global         triton_poi_fused_5
        .type           triton_poi_fused_5,@function
        .size           triton_poi_fused_5,(.L_x_1 - triton_poi_fused_5)
        .other          triton_poi_fused_5,@"STO_CUDA_ENTRY STV_DEFAULT"
triton_poi_fused_5:
.text.triton_poi_fused_5:
[----:B------:R-:W0:Y:S02]  /*0000*/  LDC R1, c[0x0][0x28] ;  /* 0x00000a00ff017b82 */ /* 0x000e240000000800 */
[----:B------:R-:W1:Y:S01]  /*0010*/  S2R R2, SR_TID.X ;  /* 0x0000000000027919 */ /* 0x000e620000002100 */
[----:B------:R-:W2:Y:S01]  /*0020*/  LDC.64 R8, c[0x0][0x210] ;  /* 0x00008400ff087b82 */ /* 0x000ea20000000a00 */
[----:B------:R-:W-:Y:S01]  /*0030*/  CS2R R6, SRZ ;  /* 0x0000000000067805 */ /* 0x000fe2000001ff00 */
[----:B------:R-:W-:Y:S01]  /*0040*/  ULDC.64 UR6, c[0x0][0x208] ;  /* 0x0000820000067ab9 */ /* 0x000fe20000000a00 */
[----:B------:R-:W3:Y:S01]  /*0050*/  S2R R0, SR_CTAID.X ;  /* 0x0000000000007919 */ /* 0x000ee20000002500 */
[----:B------:R-:W4:Y:S01]  /*0060*/  S2R R16, SR_CTAID.Y ;  /* 0x0000000000107919 */ /* 0x000f220000002600 */
[----:B------:R-:W-:Y:S02]  /*0070*/  CS2R R10, SRZ ;  /* 0x00000000000a7805 */ /* 0x000fe4000001ff00 */
[----:B-1----:R-:W-:Y:S01]  /*0080*/  SHF.R.U32.HI R3, RZ, 0x2, R2 ;  /* 0x00000002ff037819 */ /* 0x002fe20000011602 */
[----:B------:R-:W-:Y:S02]  /*0090*/  IMAD.SHL.U32 R17, R2, 0x4, RZ ;  /* 0x0000000402117824 */ /* 0x000fe400078e00ff */
[----:B---3--:R-:W-:Y:S01]  /*00a0*/  IMAD.SHL.U32 R0, R0, 0x10, RZ ;  /* 0x0000001000007824 */ /* 0x008fe200078e00ff */
[----:B------:R-:W-:Y:S01]  /*00b0*/  SGXT.U32 R3, R3, 0x5 ;  /* 0x000000050303781a */ /* 0x000fe20000000000 */
[----:B----4-:R-:W-:-:S03]  /*00c0*/  IMAD.SHL.U32 R18, R16, 0x40, RZ ;  /* 0x0000004010127824 */ /* 0x010fc600078e00ff */
[----:B------:R-:W-:Y:S02]  /*00d0*/  LOP3.LUT R5, R0, 0xc, R17, 0xf8, !PT ;  /* 0x0000000c00057812 */ /* 0x000fe400078ef811 */
[----:B------:R-:W-:Y:S02]  /*00e0*/  LOP3.LUT R4, R18, R3, RZ, 0xfc, !PT ;  /* 0x0000000312047212 */ /* 0x000fe400078efcff */
[----:B------:R-:W-:-:S03]  /*00f0*/  ISETP.GE.AND P0, PT, R5, 0x10, PT ;  /* 0x000000100500780c */ /* 0x000fc60003f06270 */
[----:B------:R-:W-:Y:S01]  /*0100*/  IMAD R13, R4, 0x10, R5 ;  /* 0x00000010040d7824 */ /* 0x000fe200078e0205 */
[----:B------:R-:W-:-:S03]  /*0110*/  CS2R R4, SRZ ;  /* 0x0000000000047805 */ /* 0x000fc6000001ff00 */
[C---:B------:R-:W-:Y:S02]  /*0120*/  VIADD R15, R13.reuse, 0x200 ;  /* 0x000002000d0f7836 */ /* 0x040fe40000000000 */
[----:B--2---:R-:W-:-:S04]  /*0130*/  IMAD.WIDE R12, R13, 0x4, R8 ;  /* 0x000000040d0c7825 */ /* 0x004fc800078e0208 */
[----:B------:R-:W-:Y:S01]  /*0140*/  IMAD.WIDE R14, R15, 0x4, R8 ;  /* 0x000000040f0e7825 */ /* 0x000fe200078e0208 */
[----:B------:R-:W-:Y:S01]  /*0150*/  CS2R R8, SRZ ;  /* 0x0000000000087805 */ /* 0x000fe2000001ff00 */
[----:B------:R1:W2:Y:S05]  /*0160*/  @!P0 LDG.E.EL.128 R4, desc[UR6][R12.64] ;  /* 0x000000060c048981 */ /* 0x0002aa000c2e1d00 */
[----:B------:R3:W4:Y:S01]  /*0170*/  @!P0 LDG.E.EL.128 R8, desc[UR6][R14.64] ;  /* 0x000000060e088981 */ /* 0x000722000c2e1d00 */
[----:B------:R-:W5:Y:S01]  /*0180*/  S2UR UR5, SR_CgaCtaId ;  /* 0x00000000000579c3 */ /* 0x000f620000008800 */
[C---:B------:R-:W-:Y:S01]  /*0190*/  IMAD.SHL.U32 R19, R2.reuse, 0x100, RZ ;  /* 0x0000010002137824 */ /* 0x040fe200078e00ff */
[----:B------:R-:W-:Y:S01]  /*01a0*/  UMOV UR4, 0x400 ;  /* 0x0000040000047882 */ /* 0x000fe20000000000 */
[----:B------:R-:W-:-:S02]  /*01b0*/  LOP3.LUT R23, R2, 0x70, RZ, 0xc0, !PT ;  /* 0x0000007002177812 */ /* 0x000fc400078ec0ff */
[----:B------:R-:W-:Y:S02]  /*01c0*/  SHF.R.S32.HI R16, RZ, 0x19, R16 ;  /* 0x00000019ff107819 */ /* 0x000fe40000011410 */
[----:B------:R-:W-:-:S04]  /*01d0*/  LOP3.LUT R20, R19, 0x300, RZ, 0xc0, !PT ;  /* 0x0000030013147812 */ /* 0x000fc800078ec0ff */
[C---:B-1----:R-:W-:Y:S02]  /*01e0*/  LOP3.LUT R12, R20.reuse, 0x40, RZ, 0xfc, !PT ;  /* 0x00000040140c7812 */ /* 0x042fe400078efcff */
[C---:B------:R-:W-:Y:S02]  /*01f0*/  LOP3.LUT R13, R20.reuse, 0x80, RZ, 0xfc, !PT ;  /* 0x00000080140d7812 */ /* 0x040fe400078efcff */
[C---:B------:R-:W-:Y:S02]  /*0200*/  LOP3.LUT R3, R20.reuse, R3, RZ, 0xfc, !PT ;  /* 0x0000000314037212 */ /* 0x040fe400078efcff */
[----:B------:R-:W-:Y:S01]  /*0210*/  LOP3.LUT R19, R20, 0xc0, RZ, 0xfc, !PT ;  /* 0x000000c014137812 */ /* 0x000fe200078efcff */
[----:B-----5:R-:W-:-:S06]  /*0220*/  UPRMT UR4, UR5, 0x654, UR4 ;  /* 0x0000065405047896 */ /* 0x020fcc0008000004 */
[----:B------:R-:W-:Y:S02]  /*0230*/  LEA.HI R20, R20, UR4, RZ, 0x1e ;  /* 0x0000000414147c11 */ /* 0x000fe4000f8ff0ff */
[----:B------:R-:W-:Y:S02]  /*0240*/  LEA.HI R12, R12, UR4, RZ, 0x1e ;  /* 0x000000040c0c7c11 */ /* 0x000fe4000f8ff0ff */
[----:B---3--:R-:W-:Y:S02]  /*0250*/  LEA.HI R14, R13, UR4, RZ, 0x1e ;  /* 0x000000040d0e7c11 */ /* 0x008fe4000f8ff0ff */
[----:B------:R-:W-:Y:S01]  /*0260*/  LEA.HI R22, R19, UR4, RZ, 0x1e ;  /* 0x0000000413167c11 */ /* 0x000fe2000f8ff0ff */
[C---:B------:R-:W-:Y:S02]  /*0270*/  IMAD R19, R3.reuse, 0x4, R20 ;  /* 0x0000000403137824 */ /* 0x040fe400078e0214 */
[C---:B------:R-:W-:Y:S02]  /*0280*/  IMAD R20, R3.reuse, 0x4, R12 ;  /* 0x0000000403147824 */ /* 0x040fe400078e020c */
[----:B------:R-:W-:-:S02]  /*0290*/  IMAD R21, R3, 0x4, R14 ;  /* 0x0000000403157824 */ /* 0x000fc400078e020e */
[----:B------:R-:W-:Y:S01]  /*02a0*/  IMAD R22, R3, 0x4, R22 ;  /* 0x0000000403167824 */ /* 0x000fe200078e0216 */
[----:B------:R-:W-:Y:S01]  /*02b0*/  LOP3.LUT R3, R17, 0x1fc, RZ, 0xc0, !PT ;  /* 0x000001fc11037812 */ /* 0x000fe200078ec0ff */
[----:B------:R-:W-:Y:S01]  /*02c0*/  VIADD R12, R23, UR4 ;  /* 0x00000004170c7c36 */ /* 0x000fe20008000000 */
[----:B------:R-:W-:-:S03]  /*02d0*/  LOP3.LUT R17, R18, 0x3c, R17, 0xf8, !PT ;  /* 0x0000003c12117812 */ /* 0x000fc600078ef811 */
[----:B------:R-:W-:Y:S01]  /*02e0*/  IMAD R12, R3, 0x4, R12 ;  /* 0x00000004030c7824 */ /* 0x000fe200078e020c */
[----:B--2---:R-:W-:Y:S04]  /*02f0*/  STS [R19], R4 ;  /* 0x0000000413007388 */ /* 0x004fe80000000800 */
[----:B------:R1:W-:Y:S04]  /*0300*/  STS [R20+0x100], R5 ;  /* 0x0001000514007388 */ /* 0x0003e80000000800 */
[----:B------:R2:W-:Y:S04]  /*0310*/  STS [R21+0x200], R6 ;  /* 0x0002000615007388 */ /* 0x0005e80000000800 */
[----:B------:R3:W-:Y:S01]  /*0320*/  STS [R22+0x300], R7 ;  /* 0x0003000716007388 */ /* 0x0007e20000000800 */
[----:B-1----:R-:W1:Y:S03]  /*0330*/  LDC.64 R4, c[0x0][0x218] ;  /* 0x00008600ff047b82 */ /* 0x002e660000000a00 */
[----:B----4-:R4:W-:Y:S01]  /*0340*/  STS [R19+0x80], R8 ;  /* 0x0000800813007388 */ /* 0x0109e20000000800 */
[----:B--2---:R-:W-:-:S03]  /*0350*/  SGXT R6, R16, 0x1 ;  /* 0x000000011006781a */ /* 0x004fc60000000200 */
[----:B------:R-:W-:Y:S01]  /*0360*/  STS [R20+0x180], R9 ;  /* 0x0001800914007388 */ /* 0x000fe20000000800 */
[----:B------:R-:W-:-:S03]  /*0370*/  LEA.HI R6, R6, R17, RZ, 0x7 ;  /* 0x0000001106067211 */ /* 0x000fc600078f38ff */
[----:B------:R-:W-:Y:S01]  /*0380*/  STS [R21+0x280], R10 ;  /* 0x0002800a15007388 */ /* 0x000fe20000000800 */
[----:B---3--:R-:W-:Y:S01]  /*0390*/  SHF.R.U32.HI R7, RZ, 0x4, R2 ;  /* 0x00000004ff077819 */ /* 0x008fe20000011602 */
[C---:B------:R-:W-:Y:S02]  /*03a0*/  IMAD.SHL.U32 R2, R6.reuse, 0x10, RZ ;  /* 0x0000001006027824 */ /* 0x040fe400078e00ff */
[----:B------:R-:W-:Y:S01]  /*03b0*/  STS [R22+0x380], R11 ;  /* 0x0003800b16007388 */ /* 0x000fe20000000800 */
[----:B------:R-:W-:Y:S02]  /*03c0*/  SGXT.U32 R7, R7, 0x3 ;  /* 0x000000030707781a */ /* 0x000fe40000000000 */
[----:B------:R-:W-:Y:S01]  /*03d0*/  LOP3.LUT R6, R6, 0xffffff80, RZ, 0xc0, !PT ;  /* 0xffffff8006067812 */ /* 0x000fe200078ec0ff */
[----:B------:R-:W-:Y:S01]  /*03e0*/  BAR.SYNC.DEFER_BLOCKING 0x0 ;  /* 0x0000000000007b1d */ /* 0x000fe20000010000 */
[----:B------:R-:W-:Y:S02]  /*03f0*/  LOP3.LUT R7, R0, R7, RZ, 0xfc, !PT ;  /* 0x0000000700077212 */ /* 0x000fe400078efcff */
[----:B------:R-:W-:-:S02]  /*0400*/  LOP3.LUT R2, R2, 0xfffff800, RZ, 0xc0, !PT ;  /* 0xfffff80002027812 */ /* 0x000fc400078ec0ff */
[----:B------:R-:W-:Y:S02]  /*0410*/  LOP3.LUT R0, R7, 0x8, RZ, 0xfc, !PT ;  /* 0x0000000807007812 */ /* 0x000fe400078efcff */
[----:B----4-:R-:W-:Y:S02]  /*0420*/  LOP3.LUT R8, R3, 0x200, RZ, 0xfc, !PT ;  /* 0x0000020003087812 */ /* 0x010fe400078efcff */
[----:B------:R-:W-:Y:S02]  /*0430*/  IADD3 R2, R2, R17, -R6 ;  /* 0x0000001102027210 */ /* 0x000fe40007ffe806 */
[C---:B------:R-:W-:Y:S02]  /*0440*/  ISETP.GE.AND P1, PT, R7.reuse, 0x10, PT ;  /* 0x000000100700780c */ /* 0x040fe40003f26270 */
[----:B------:R-:W-:Y:S01]  /*0450*/  ISETP.GE.AND P0, PT, R0, 0x10, PT ;  /* 0x000000100000780c */ /* 0x000fe20003f06270 */
[----:B------:R-:W-:Y:S01]  /*0460*/  IMAD R7, R7, 0x80, R2 ;  /* 0x0000008007077824 */ /* 0x000fe200078e0202 */
[----:B------:R-:W-:-:S03]  /*0470*/  SHF.R.U32.HI R8, RZ, 0x2, R8 ;  /* 0x00000002ff087819 */ /* 0x000fc60000011608 */
[----:B-1----:R-:W-:Y:S01]  /*0480*/  IMAD.WIDE R6, R7, 0x4, R4 ;  /* 0x0000000407067825 */ /* 0x002fe200078e0204 */
[----:B------:R-:W-:Y:S01]  /*0490*/  LOP3.LUT R8, R8, 0xf0, RZ, 0xc0, !PT ;  /* 0x000000f008087812 */ /* 0x000fe200078ec0ff */
[----:B------:R-:W1:Y:S04]  /*04a0*/  LDS.128 R12, [R12] ;  /* 0x000000000c0c7984 */ /* 0x000e680000000c00 */
[----:B------:R-:W-:-:S04]  /*04b0*/  VIADD R8, R8, UR4 ;  /* 0x0000000408087c36 */ /* 0x000fc80008000000 */
[----:B------:R-:W-:Y:S01]  /*04c0*/  IMAD R8, R3, 0x4, R8 ;  /* 0x0000000403087824 */ /* 0x000fe200078e0208 */
[----:B-1----:R1:W-:Y:S01]  /*04d0*/  @!P1 STG.E.128 desc[UR6][R6.64], R12 ;  /* 0x0000000c06009986 */ /* 0x0023e2000c101d06 */
[----:B------:R-:W-:Y:S05]  /*04e0*/  @P0 EXIT ;  /* 0x000000000000094d */ /* 0x000fea0003800000 */
[----:B------:R-:W0:Y:S01]  /*04f0*/  LDS.128 R8, [R8+0x800] ;  /* 0x0008000008087984 */ /* 0x000e220000000c00 */
[----:B------:R-:W-:-:S04]  /*0500*/  IMAD R3, R0, 0x80, R2 ;  /* 0x0000008000037824 */ /* 0x000fc800078e0202 */
[----:B------:R-:W-:-:S05]  /*0510*/  IMAD.WIDE R4, R3, 0x4, R4 ;  /* 0x0000000403047825 */ /* 0x000fca00078e0204 */
[----:B0-----:R-:W-:Y:S01]  /*0520*/  STG.E.128 desc[UR6][R4.64], R8 ;  /* 0x0000000804007986 */ /* 0x001fe2000c101d06 */
[----:B------:R-:W-:Y:S05]  /*0530*/  EXIT ;  /* 0x000000000000794d */ /* 0x000fea0003800000 */
.L_x_0:
[----:B------:R-:W-:-:S00]  /*0540*/  BRA `(.L_x_0) ;  /* 0xfffffffc00fc7947 */ /* 0x000fc0000383ffff */
[----:B------:R-:W-:-:S00]  /*0550*/  NOP ;  /* 0x0000000000007918 */ /* 0x000fc00000000000 */
        /* <DEDUP_REMOVED lines=10> */
.L_x_1:


//--------------------- .nv.shared.triton_poi_fused_5 --------------------------
	.section	.nv.shared.triton_poi_fused_5,"aw",@nobits
	.sectionflags	@""
	.align	16
	.zero		1024


//--------------------- .nv.constant0.triton_poi_fused_5 --------------------------
	.section	.nv.constant0.triton_poi_fused_5,"a",@progbits
	.sectionflags	@""
	.align	4
.nv.constant0.triton_poi_fused_5:
	.zero		552
